	.headerflags	@"EF_CUDA_TEXMODE_UNIFIED EF_CUDA_64BIT_ADDRESS EF_CUDA_ACCELERATORS EF_CUDA_SM90 EF_CUDA_VIRTUAL_SM(EF_CUDA_SM90)"
	.elftype	@"ET_EXEC"


//--------------------- .nv.info                  --------------------------
	.section	.nv.info,"",@"SHT_CUDA_INFO"
	.align	4


	//----- nvinfo : EIATTR_REGCOUNT
	.align		4
        /*0000*/ 	.byte	0x04, 0x2f
        /*0002*/ 	.short	(.L_1 - .L_0)
	.align		4
.L_0:
        /*0004*/ 	.word	index@(triton_poi_fused_repeat_7)
        /*0008*/ 	.word	0x00000010


	//----- nvinfo : EIATTR_MIN_STACK_SIZE
	.align		4
.L_1:
        /*000c*/ 	.byte	0x04, 0x12
        /*000e*/ 	.short	(.L_3 - .L_2)
	.align		4
.L_2:
        /*0010*/ 	.word	index@(triton_poi_fused_repeat_7)
        /*0014*/ 	.word	0x00000000


	//----- nvinfo : EIATTR_FRAME_SIZE
	.align		4
.L_3:
        /*0018*/ 	.byte	0x04, 0x11
        /*001a*/ 	.short	(.L_5 - .L_4)
	.align		4
.L_4:
        /*001c*/ 	.word	index@(triton_poi_fused_repeat_7)
        /*0020*/ 	.word	0x00000000


	//----- nvinfo : EIATTR_MIN_STACK_SIZE
	.align		4
.L_5:
        /*0024*/ 	.byte	0x04, 0x12
        /*0026*/ 	.short	(.L_7 - .L_6)
	.align		4
.L_6:
        /*0028*/ 	.word	index@(triton_poi_fused_repeat_7)
        /*002c*/ 	.word	0x00000000
.L_7:


//--------------------- .nv.info.triton_poi_fused_repeat_7 --------------------------
	.section	.nv.info.triton_poi_fused_repeat_7,"",@"SHT_CUDA_INFO"
	.sectionflags	@""
	.align	4


	//----- nvinfo : EIATTR_CUDA_API_VERSION
	.align		4
        /*0000*/ 	.byte	0x04, 0x37
        /*0002*/ 	.short	(.L_9 - .L_8)
.L_8:
        /*0004*/ 	.word	0x0000007c


	//----- nvinfo : EIATTR_KPARAM_INFO
	.align		4
.L_9:
        /*0008*/ 	.byte	0x04, 0x17
        /*000a*/ 	.short	(.L_11 - .L_10)
.L_10:
        /*000c*/ 	.word	0x00000000
        /*0010*/ 	.short	0x0005
        /*0012*/ 	.short	0x0028
        /*0014*/ 	.byte	0x00, 0xf0, 0x11, 0x00


	//----- nvinfo : EIATTR_KPARAM_INFO
	.align		4
.L_11:
        /*0018*/ 	.byte	0x04, 0x17
        /*001a*/ 	.short	(.L_13 - .L_12)
.L_12:
        /*001c*/ 	.word	0x00000000
        /*0020*/ 	.short	0x0004
        /*0022*/ 	.short	0x0020
        /*0024*/ 	.byte	0x00, 0xf4, 0x21, 0x00


	//----- nvinfo : EIATTR_KPARAM_INFO
	.align		4
.L_13:
        /*0028*/ 	.byte	0x04, 0x17
        /*002a*/ 	.short	(.L_15 - .L_14)
.L_14:
        /*002c*/ 	.word	0x00000000
        /*0030*/ 	.short	0x0003
        /*0032*/ 	.short	0x0018
        /*0034*/ 	.byte	0x00, 0xf0, 0x11, 0x00


	//----- nvinfo : EIATTR_KPARAM_INFO
	.align		4
.L_15:
        /*0038*/ 	.byte	0x04, 0x17
        /*003a*/ 	.short	(.L_17 - .L_16)
.L_16:
        /*003c*/ 	.word	0x00000000
        /*0040*/ 	.short	0x0002
        /*0042*/ 	.short	0x0010
        /*0044*/ 	.byte	0x00, 0xf4, 0x21, 0x00


	//----- nvinfo : EIATTR_KPARAM_INFO
	.align		4
.L_17:
        /*0048*/ 	.byte	0x04, 0x17
        /*004a*/ 	.short	(.L_19 - .L_18)
.L_18:
        /*004c*/ 	.word	0x00000000
        /*0050*/ 	.short	0x0001
        /*0052*/ 	.short	0x0008
        /*0054*/ 	.byte	0x00, 0xf4, 0x21, 0x00


	//----- nvinfo : EIATTR_KPARAM_INFO
	.align		4
.L_19:
        /*0058*/ 	.byte	0x04, 0x17
        /*005a*/ 	.short	(.L_21 - .L_20)
.L_20:
        /*005c*/ 	.word	0x00000000
        /*0060*/ 	.short	0x0000
        /*0062*/ 	.short	0x0000
        /*0064*/ 	.byte	0x00, 0xf4, 0x21, 0x00


	//----- nvinfo : EIATTR_SPARSE_MMA_MASK
	.align		4
.L_21:
        /*0068*/ 	.byte	0x03, 0x50
        /*006a*/ 	.short	0x0000


	//----- nvinfo : EIATTR_MAXREG_COUNT
	.align		4
        /*006c*/ 	.byte	0x03, 0x1b
        /*006e*/ 	.short	0x00ff


	//----- nvinfo : EIATTR_EXIT_INSTR_OFFSETS
	.align		4
        /*0070*/ 	.byte	0x04, 0x1c
        /*0072*/ 	.short	(.L_23 - .L_22)


	//   ....[0]....
.L_22:
        /*0074*/ 	.word	0x000002b0


	//   ....[1]....
        /*0078*/ 	.word	0x000002d0


	//----- nvinfo : EIATTR_REQNTID
	.align		4
.L_23:
        /*007c*/ 	.byte	0x04, 0x10
        /*007e*/ 	.short	(.L_25 - .L_24)
.L_24:
        /*0080*/ 	.word	0x00000020
        /*0084*/ 	.word	0x00000001
        /*0088*/ 	.word	0x00000001


	//----- nvinfo : EIATTR_CBANK_PARAM_SIZE
	.align		4
.L_25:
        /*008c*/ 	.byte	0x03, 0x19
        /*008e*/ 	.short	0x002c


	//----- nvinfo : EIATTR_PARAM_CBANK
	.align		4
        /*0090*/ 	.byte	0x04, 0x0a
        /*0092*/ 	.short	(.L_27 - .L_26)
	.align		4
.L_26:
        /*0094*/ 	.word	index@(.nv.constant0.triton_poi_fused_repeat_7)
        /*0098*/ 	.short	0x0210
        /*009a*/ 	.short	0x002c


	//----- nvinfo : EIATTR_SW_WAR
	.align		4
.L_27:
        /*009c*/ 	.byte	0x04, 0x36
        /*009e*/ 	.short	(.L_29 - .L_28)
.L_28:
        /*00a0*/ 	.word	0x00000008
.L_29:


//--------------------- .nv.callgraph             --------------------------
	.section	.nv.callgraph,"",@"SHT_CUDA_CALLGRAPH"
	.align	4
	.sectionentsize	8
	.align		4
        /*0000*/ 	.word	0x00000000
	.align		4
        /*0004*/ 	.word	0xffffffff
	.align		4
        /*0008*/ 	.word	0x00000000
	.align		4
        /*000c*/ 	.word	0xfffffffe
	.align		4
        /*0010*/ 	.word	0x00000000
	.align		4
        /*0014*/ 	.word	0xfffffffd
	.align		4
        /*0018*/ 	.word	0x00000000
	.align		4
        /*001c*/ 	.word	0xfffffffc


//--------------------- .text.triton_poi_fused_repeat_7 --------------------------
	.section	.text.triton_poi_fused_repeat_7,"ax",@progbits
	.align	128
        .global         triton_poi_fused_repeat_7
        .type           triton_poi_fused_repeat_7,@function
        .size           triton_poi_fused_repeat_7,(.L_x_1 - triton_poi_fused_repeat_7)
        .other          triton_poi_fused_repeat_7,@"STO_CUDA_ENTRY STV_DEFAULT"
triton_poi_fused_repeat_7:
.text.triton_poi_fused_repeat_7:
[----:B------:R-:W0:Y:S02]  /*0000*/  LDC R1, c[0x0][0x28] ;  /* 0x00000a00ff017b82 */ /* 0x000e240000000800 */
[----:B------:R-:W1:Y:S01]  /*0010*/  S2R R0, SR_TID.X ;  /* 0x0000000000007919 */ /* 0x000e620000002100 */
[----:B------:R-:W-:Y:S01]  /*0020*/  ULDC.64 UR4, c[0x0][0x210] ;  /* 0x0000840000047ab9 */ /* 0x000fe20000000a00 */
[----:B------:R-:W2:Y:S01]  /*0030*/  LDC.64 R4, c[0x0][0x220] ;  /* 0x00008800ff047b82 */ /* 0x000ea20000000a00 */
[----:B------:R-:W-:Y:S01]  /*0040*/  PRMT R8, RZ, 0x7610, R8 ;  /* 0x00007610ff087816 */ /* 0x000fe20000000008 */
[----:B------:R-:W3:Y:S01]  /*0050*/  S2R R9, SR_CTAID.X ;  /* 0x0000000000097919 */ /* 0x000ee20000002500 */
[----:B------:R-:W-:Y:S01]  /*0060*/  ULDC UR6, c[0x0][0x228] ;  /* 0x00008a0000067ab9 */ /* 0x000fe20000000800 */
[----:B-1----:R-:W-:Y:S01]  /*0070*/  IMAD.SHL.U32 R0, R0, 0x2, RZ ;  /* 0x0000000200007824 */ /* 0x002fe200078e00ff */
[----:B---3--:R-:W-:-:S04]  /*0080*/  SHF.R.S32.HI R2, RZ, 0x19, R9 ;  /* 0x00000019ff027819 */ /* 0x008fc80000011409 */
[----:B------:R-:W-:Y:S02]  /*0090*/  LOP3.LUT R0, R0, 0x3e, RZ, 0xc0, !PT ;  /* 0x0000003e00007812 */ /* 0x000fe400078ec0ff */
[----:B------:R-:W-:-:S03]  /*00a0*/  SGXT R2, R2, 0x1 ;  /* 0x000000010202781a */ /* 0x000fc60000000200 */
[----:B------:R-:W-:-:S05]  /*00b0*/  IMAD R9, R9, 0x40, R0 ;  /* 0x0000004009097824 */ /* 0x000fca00078e0200 */
[CC--:B------:R-:W-:Y:S02]  /*00c0*/  LEA.HI R0, R2.reuse, R9.reuse, RZ, 0x2 ;  /* 0x0000000902007211 */ /* 0x0c0fe400078f10ff */
[----:B------:R-:W-:Y:S02]  /*00d0*/  LEA.HI R2, R2, R9, RZ, 0x4 ;  /* 0x0000000902027211 */ /* 0x000fe400078f20ff */
[----:B------:R-:W-:Y:S02]  /*00e0*/  LOP3.LUT R0, R0, 0xfffffffc, RZ, 0xc0, !PT ;  /* 0xfffffffc00007812 */ /* 0x000fe400078ec0ff */
[----:B------:R-:W-:Y:S02]  /*00f0*/  SHF.R.S32.HI R2, RZ, 0x4, R2 ;  /* 0x00000004ff027819 */ /* 0x000fe40000011402 */
[C---:B------:R-:W-:Y:S01]  /*0100*/  ISETP.GE.AND P0, PT, R9.reuse, 0x40, PT ;  /* 0x000000400900780c */ /* 0x040fe20003f06270 */
[----:B------:R-:W-:-:S04]  /*0110*/  IMAD.IADD R11, R9, 0x1, -R0 ;  /* 0x00000001090b7824 */ /* 0x000fc800078e0a00 */
[----:B------:R-:W-:Y:S02]  /*0120*/  IMAD R13, R2, 0x4, R11 ;  /* 0x00000004020d7824 */ /* 0x000fe400078e020b */
[----:B------:R-:W1:Y:S03]  /*0130*/  LDC.64 R2, c[0x0][0x218] ;  /* 0x00008600ff027b82 */ /* 0x000e660000000a00 */
[----:B------:R-:W-:-:S04]  /*0140*/  IADD3 R6, P1, R13, UR4, RZ ;  /* 0x000000040d067c10 */ /* 0x000fc8000ff3e0ff */
[----:B------:R-:W-:Y:S01]  /*0150*/  LEA.HI.X.SX32 R7, R13, UR5, 0x1, P1 ;  /* 0x000000050d077c11 */ /* 0x000fe200088f0eff */
[----:B------:R-:W-:-:S04]  /*0160*/  ULDC.64 UR4, c[0x0][0x208] ;  /* 0x0000820000047ab9 */ /* 0x000fc80000000a00 */
[----:B------:R3:W4:Y:S01]  /*0170*/  @!P0 LDG.E.EL.U16 R8, desc[UR4][R6.64] ;  /* 0x0000000406088981 */ /* 0x000722000c2e1500 */
[----:B--2---:R-:W-:Y:S01]  /*0180*/  IMAD.WIDE R4, R11, 0x4, R4 ;  /* 0x000000040b047825 */ /* 0x004fe200078e0204 */
[----:B------:R-:W-:Y:S01]  /*0190*/  CS2R R10, SRZ ;  /* 0x00000000000a7805 */ /* 0x000fe2000001ff00 */
[----:B---3--:R-:W2:Y:S02]  /*01a0*/  LDC.64 R6, c[0x0][0x230] ;  /* 0x00008c00ff067b82 */ /* 0x008ea40000000a00 */
[----:B-1----:R-:W-:Y:S01]  /*01b0*/  IMAD.WIDE R2, R13, 0x4, R2 ;  /* 0x000000040d027825 */ /* 0x002fe200078e0202 */
[----:B------:R-:W-:-:S04]  /*01c0*/  CS2R R12, SRZ ;  /* 0x00000000000c7805 */ /* 0x000fc8000001ff00 */
[----:B------:R2:W3:Y:S04]  /*01d0*/  @!P0 LDG.E.EL.64 R10, desc[UR4][R2.64] ;  /* 0x00000004020a8981 */ /* 0x0004e8000c2e1b00 */
[----:B------:R-:W3:Y:S01]  /*01e0*/  @!P0 LDG.E.EL.64 R12, desc[UR4][R4.64] ;  /* 0x00000004040c8981 */ /* 0x000ee2000c2e1b00 */
[----:B--2---:R-:W-:Y:S01]  /*01f0*/  IMAD.WIDE R2, R9, 0x4, R6 ;  /* 0x0000000409027825 */ /* 0x004fe200078e0206 */
[----:B----4-:R-:W-:-:S04]  /*0200*/  LOP3.LUT R0, R8, 0xffff, RZ, 0xc0, !PT ;  /* 0x0000ffff08007812 */ /* 0x010fc800078ec0ff */
[----:B------:R-:W-:-:S04]  /*0210*/  SHF.R.U32.HI R0, RZ, 0x8, R0 ;  /* 0x00000008ff007819 */ /* 0x000fc80000011600 */
[----:B------:R-:W-:Y:S02]  /*0220*/  PRMT R0, R0, 0x9910, RZ ;  /* 0x0000991000007816 */ /* 0x000fe400000000ff */
[----:B------:R-:W-:Y:S02]  /*0230*/  LOP3.LUT P2, RZ, R8, 0xff, RZ, 0xc0, !PT ;  /* 0x000000ff08ff7812 */ /* 0x000fe4000784c0ff */
[----:B------:R-:W-:Y:S01]  /*0240*/  ISETP.NE.AND P1, PT, R0, RZ, PT ;  /* 0x000000ff0000720c */ /* 0x000fe20003f25270 */
[----:B---3--:R-:W-:Y:S01]  /*0250*/  FFMA R10, R12, 0.0099999997764825820923, R10 ;  /* 0x3c23d70a0c0a7823 */ /* 0x008fe2000000000a */
[----:B------:R-:W-:-:S09]  /*0260*/  FFMA R11, R13, 0.0099999997764825820923, R11 ;  /* 0x3c23d70a0d0b7823 */ /* 0x000fd2000000000b */
[----:B------:R-:W-:Y:S02]  /*0270*/  @!P2 FMUL R10, R10, 0.20000000298023223877 ;  /* 0x3e4ccccd0a0aa820 */ /* 0x000fe40000400000 */
[----:B------:R-:W-:Y:S02]  /*0280*/  @!P1 FMUL R11, R11, 0.20000000298023223877 ;  /* 0x3e4ccccd0b0b9820 */ /* 0x000fe40000400000 */
[----:B------:R-:W-:Y:S02]  /*0290*/  FMUL R10, R10, UR6 ;  /* 0x000000060a0a7c20 */ /* 0x000fe40008400000 */
[----:B------:R-:W-:Y:S01]  /*02a0*/  FMUL R11, R11, UR6 ;  /* 0x000000060b0b7c20 */ /* 0x000fe20008400000 */
[----:B------:R-:W-:Y:S06]  /*02b0*/  @P0 EXIT ;  /* 0x000000000000094d */ /* 0x000fec0003800000 */
[----:B------:R-:W-:Y:S01]  /*02c0*/  STG.E.64 desc[UR4][R2.64], R10 ;  /* 0x0000000a02007986 */ /* 0x000fe2000c101b04 */
[----:B------:R-:W-:Y:S05]  /*02d0*/  EXIT ;  /* 0x000000000000794d */ /* 0x000fea0003800000 */
.L_x_0:
[----:B------:R-:W-:-:S00]  /*02e0*/  BRA `(.L_x_0) ;  /* 0xfffffffc00fc7947 */ /* 0x000fc0000383ffff */
[----:B------:R-:W-:-:S00]  /*02f0*/  NOP ;  /* 0x0000000000007918 */ /* 0x000fc00000000000 */
        /* <DEDUP_REMOVED lines=8> */
.L_x_1:


//--------------------- .nv.constant0.triton_poi_fused_repeat_7 --------------------------
	.section	.nv.constant0.triton_poi_fused_repeat_7,"a",@progbits
	.sectionflags	@""
	.align	4
.nv.constant0.triton_poi_fused_repeat_7:
	.zero		572
